//
// Generated by NVIDIA NVVM Compiler
//
// Compiler Build ID: CL-36424714
// Cuda compilation tools, release 13.0, V13.0.88
// Based on NVVM 20.0.0
//

.version 9.0
.target sm_100
.address_size 64

	// .globl	_Z9vectorAddPjS_S_

.visible .entry _Z9vectorAddPjS_S_(
	.param .u64 .ptr .align 1 _Z9vectorAddPjS_S__param_0,
	.param .u64 .ptr .align 1 _Z9vectorAddPjS_S__param_1,
	.param .u64 .ptr .align 1 _Z9vectorAddPjS_S__param_2
)
{
	.reg .pred 	%p<2>;
	.reg .b32 	%r<8>;
	.reg .b64 	%rd<11>;

	ld.param.u64 	%rd1, [_Z9vectorAddPjS_S__param_0];
	ld.param.u64 	%rd2, [_Z9vectorAddPjS_S__param_1];
	ld.param.u64 	%rd3, [_Z9vectorAddPjS_S__param_2];
	mov.u32 	%r2, %tid.x;
	mov.u32 	%r3, %ctaid.x;
	mov.u32 	%r4, %ntid.x;
	mad.lo.s32 	%r1, %r3, %r4, %r2;
	setp.gt.u32 	%p1, %r1, 499999999;
	@%p1 bra 	$L__BB0_2;
	cvta.to.global.u64 	%rd4, %rd1;
	cvta.to.global.u64 	%rd5, %rd2;
	cvta.to.global.u64 	%rd6, %rd3;
	mul.wide.u32 	%rd7, %r1, 4;
	add.s64 	%rd8, %rd4, %rd7;
	ld.global.u32 	%r5, [%rd8];
	add.s64 	%rd9, %rd5, %rd7;
	ld.global.u32 	%r6, [%rd9];
	add.s32 	%r7, %r6, %r5;
	add.s64 	%rd10, %rd6, %rd7;
	st.global.u32 	[%rd10], %r7;
$L__BB0_2:
	ret;

}


// ===== COMPILED SASS (sm_100) =====

	.target	sm_100

	.elftype	@"ET_EXEC"


//--------------------- .note.nv.tkinfo           --------------------------
	.section	.note.nv.tkinfo,"",@"SHT_NOTE"
	.sectionflags	@"SHF_NOTE_NV_TKINFO"
	.tkinfo
        /*0018*/ 	.word	0x00000002
        /*0030*/ 	.string	""
        /*0030*/ 	.string	"ptxas"
        /*0030*/ 	.string	"Cuda compilation tools, release 13.0, V13.0.88"
        /*0030*/ 	.string	"Build cuda_13.0.r13.0/compiler.36424714_0"
        /*0030*/ 	.string	"-arch sm_100 -m 64 "



//--------------------- .note.nv.cuinfo           --------------------------
	.section	.note.nv.cuinfo,"",@"SHT_NOTE"
	.sectionflags	@"SHF_NOTE_NV_CUINFO"
        /*0018*/ 	.short	0x0002
        /*001a*/ 	.short	0x0064
        /*001c*/ 	.short	0x0082
	.zero		2


//--------------------- .nv.info                  --------------------------
	.section	.nv.info,"",@"SHT_CUDA_INFO"
	.align	4


	//----- nvinfo : EIATTR_REGCOUNT
	.align		4
        /*0000*/ 	.byte	0x04, 0x2f
        /*0002*/ 	.short	(.L_1 - .L_0)
	.align		4
.L_0:
        /*0004*/ 	.word	index@(_Z9vectorAddPjS_S_)
        /*0008*/ 	.word	0x0000000c


	//----- nvinfo : EIATTR_FRAME_SIZE
	.align		4
.L_1:
        /*000c*/ 	.byte	0x04, 0x11
        /*000e*/ 	.short	(.L_3 - .L_2)
	.align		4
.L_2:
        /*0010*/ 	.word	index@(_Z9vectorAddPjS_S_)
        /*0014*/ 	.word	0x00000000


	//----- nvinfo : EIATTR_MIN_STACK_SIZE
	.align		4
.L_3:
        /*0018*/ 	.byte	0x04, 0x12
        /*001a*/ 	.short	(.L_5 - .L_4)
	.align		4
.L_4:
        /*001c*/ 	.word	index@(_Z9vectorAddPjS_S_)
        /*0020*/ 	.word	0x00000000
.L_5:


//--------------------- .nv.compat                --------------------------
	.section	.nv.compat,"",@"SHT_CUDA_COMPAT_INFO"
	.align	4
        /*0000*/ 	.byte	0x02, 0x09, 0x00, 0x00, 0x02, 0x02, 0x01, 0x00, 0x02, 0x05, 0x05, 0x00, 0x03, 0x07, 0x01, 0x01
        /*0010*/ 	.byte	0x02, 0x03, 0x00, 0x00, 0x02, 0x06, 0x01, 0x00, 0x04, 0x0b, 0x08, 0x00, 0x09, 0x00, 0x00, 0x00
        /*0020*/ 	.byte	0x00, 0x00, 0x00, 0x00


//--------------------- .nv.info._Z9vectorAddPjS_S_ --------------------------
	.section	.nv.info._Z9vectorAddPjS_S_,"",@"SHT_CUDA_INFO"
	.sectionflags	@""
	.align	4


	//----- nvinfo : EIATTR_CUDA_API_VERSION
	.align		4
        /*0000*/ 	.byte	0x04, 0x37
        /*0002*/ 	.short	(.L_7 - .L_6)
.L_6:
        /*0004*/ 	.word	0x00000082


	//----- nvinfo : EIATTR_KPARAM_INFO
	.align		4
.L_7:
        /*0008*/ 	.byte	0x04, 0x17
        /*000a*/ 	.short	(.L_9 - .L_8)
.L_8:
        /*000c*/ 	.word	0x00000000
        /*0010*/ 	.short	0x0002
        /*0012*/ 	.short	0x0010
        /*0014*/ 	.byte	0x00, 0xf5, 0x21, 0x00


	//----- nvinfo : EIATTR_KPARAM_INFO
	.align		4
.L_9:
        /*0018*/ 	.byte	0x04, 0x17
        /*001a*/ 	.short	(.L_11 - .L_10)
.L_10:
        /*001c*/ 	.word	0x00000000
        /*0020*/ 	.short	0x0001
        /*0022*/ 	.short	0x0008
        /*0024*/ 	.byte	0x00, 0xf5, 0x21, 0x00


	//----- nvinfo : EIATTR_KPARAM_INFO
	.align		4
.L_11:
        /*0028*/ 	.byte	0x04, 0x17
        /*002a*/ 	.short	(.L_13 - .L_12)
.L_12:
        /*002c*/ 	.word	0x00000000
        /*0030*/ 	.short	0x0000
        /*0032*/ 	.short	0x0000
        /*0034*/ 	.byte	0x00, 0xf5, 0x21, 0x00


	//----- nvinfo : EIATTR_SPARSE_MMA_MASK
	.align		4
.L_13:
        /*0038*/ 	.byte	0x03, 0x50
        /*003a*/ 	.short	0x0000


	//----- nvinfo : EIATTR_MAXREG_COUNT
	.align		4
        /*003c*/ 	.byte	0x03, 0x1b
        /*003e*/ 	.short	0x00ff


	//----- nvinfo : EIATTR_MERCURY_ISA_VERSION
	.align		4
        /*0040*/ 	.byte	0x03, 0x5f
        /*0042*/ 	.short	0x0101


	//----- nvinfo : EIATTR_VRC_CTA_INIT_COUNT
	.align		4
        /*0044*/ 	.byte	0x02, 0x4a
	.zero		1
	.zero		1


	//----- nvinfo : EIATTR_EXIT_INSTR_OFFSETS
	.align		4
        /*0048*/ 	.byte	0x04, 0x1c
        /*004a*/ 	.short	(.L_15 - .L_14)


	//   ....[0]....
.L_14:
        /*004c*/ 	.word	0x00000060


	//   ....[1]....
        /*0050*/ 	.word	0x00000120


	//----- nvinfo : EIATTR_CBANK_PARAM_SIZE
	.align		4
.L_15:
        /*0054*/ 	.byte	0x03, 0x19
        /*0056*/ 	.short	0x0018


	//----- nvinfo : EIATTR_PARAM_CBANK
	.align		4
        /*0058*/ 	.byte	0x04, 0x0a
        /*005a*/ 	.short	(.L_17 - .L_16)
	.align		4
.L_16:
        /*005c*/ 	.word	index@(.nv.constant0._Z9vectorAddPjS_S_)
        /*0060*/ 	.short	0x0380
        /*0062*/ 	.short	0x0018


	//----- nvinfo : EIATTR_SW_WAR
	.align		4
.L_17:
        /*0064*/ 	.byte	0x04, 0x36
        /*0066*/ 	.short	(.L_19 - .L_18)
.L_18:
        /*0068*/ 	.word	0x00000008
.L_19:


//--------------------- .nv.callgraph             --------------------------
	.section	.nv.callgraph,"",@"SHT_CUDA_CALLGRAPH"
	.align	4
	.sectionentsize	8
	.align		4
        /*0000*/ 	.word	0x00000000
	.align		4
        /*0004*/ 	.word	0xffffffff
	.align		4
        /*0008*/ 	.word	0x00000000
	.align		4
        /*000c*/ 	.word	0xfffffffe
	.align		4
        /*0010*/ 	.word	0x00000000
	.align		4
        /*0014*/ 	.word	0xfffffffd
	.align		4
        /*0018*/ 	.word	0x00000000
	.align		4
        /*001c*/ 	.word	0xfffffffc


//--------------------- .text._Z9vectorAddPjS_S_  --------------------------
	.section	.text._Z9vectorAddPjS_S_,"ax",@progbits
	.align	128
        .global         _Z9vectorAddPjS_S_
        .type           _Z9vectorAddPjS_S_,@function
        .size           _Z9vectorAddPjS_S_,(.L_x_1 - _Z9vectorAddPjS_S_)
        .other          _Z9vectorAddPjS_S_,@"STO_CUDA_ENTRY STV_DEFAULT"
_Z9vectorAddPjS_S_:
.text._Z9vectorAddPjS_S_:
[----:B------:R-:W-:Y:S01]  /*0000*/  LDC R1, c[0x0][0x37c] ;  /* 0x0000df00ff017b82 */ /* 0x000fe20000000800 */
[----:B------:R-:W0:Y:S07]  /*0010*/  S2R R9, SR_TID.X ;  /* 0x0000000000097919 */ /* 0x000e2e0000002100 */
[----:B------:R-:W0:Y:S08]  /*0020*/  S2UR UR4, SR_CTAID.X ;  /* 0x00000000000479c3 */ /* 0x000e300000002500 */
[----:B------:R-:W0:Y:S02]  /*0030*/  LDC R0, c[0x0][0x360] ;  /* 0x0000d800ff007b82 */ /* 0x000e240000000800 */
[----:B0-----:R-:W-:-:S05]  /*0040*/  IMAD R9, R0, UR4, R9 ;  /* 0x0000000400097c24 */ /* 0x001fca000f8e0209 */
[----:B------:R-:W-:-:S13]  /*0050*/  ISETP.GT.U32.AND P0, PT, R9, 0x1dcd64ff, PT ;  /* 0x1dcd64ff0900780c */ /* 0x000fda0003f04070 */
[----:B------:R-:W-:Y:S05]  /*0060*/  @P0 EXIT ;  /* 0x000000000000094d */ /* 0x000fea0003800000 */
[----:B------:R-:W0:Y:S01]  /*0070*/  LDC.64 R2, c[0x0][0x380] ;  /* 0x0000e000ff027b82 */ /* 0x000e220000000a00 */
[----:B------:R-:W1:Y:S07]  /*0080*/  LDCU.64 UR4, c[0x0][0x358] ;  /* 0x00006b00ff0477ac */ /* 0x000e6e0008000a00 */
[----:B------:R-:W2:Y:S08]  /*0090*/  LDC.64 R4, c[0x0][0x388] ;  /* 0x0000e200ff047b82 */ /* 0x000eb00000000a00 */
[----:B------:R-:W3:Y:S01]  /*00a0*/  LDC.64 R6, c[0x0][0x390] ;  /* 0x0000e400ff067b82 */ /* 0x000ee20000000a00 */
[----:B0-----:R-:W-:-:S06]  /*00b0*/  IMAD.WIDE.U32 R2, R9, 0x4, R2 ;  /* 0x0000000409027825 */ /* 0x001fcc00078e0002 */
[----:B-1----:R-:W4:Y:S01]  /*00c0*/  LDG.E R2, desc[UR4][R2.64] ;  /* 0x0000000402027981 */ /* 0x002f22000c1e1900 */
[----:B--2---:R-:W-:-:S06]  /*00d0*/  IMAD.WIDE.U32 R4, R9, 0x4, R4 ;  /* 0x0000000409047825 */ /* 0x004fcc00078e0004 */
[----:B------:R-:W4:Y:S01]  /*00e0*/  LDG.E R5, desc[UR4][R4.64] ;  /* 0x0000000404057981 */ /* 0x000f22000c1e1900 */
[----:B---3--:R-:W-:Y:S01]  /*00f0*/  IMAD.WIDE.U32 R6, R9, 0x4, R6 ;  /* 0x0000000409067825 */ /* 0x008fe200078e0006 */
[----:B----4-:R-:W-:-:S05]  /*0100*/  IADD3 R9, PT, PT, R2, R5, RZ ;  /* 0x0000000502097210 */ /* 0x010fca0007ffe0ff */
[----:B------:R-:W-:Y:S01]  /*0110*/  STG.E desc[UR4][R6.64], R9 ;  /* 0x0000000906007986 */ /* 0x000fe2000c101904 */
[----:B------:R-:W-:Y:S05]  /*0120*/  EXIT ;  /* 0x000000000000794d */ /* 0x000fea0003800000 */
.L_x_0:
[----:B------:R-:W-:-:S00]  /*0130*/  BRA `(.L_x_0) ;  /* 0xfffffffc00fc7947 */ /* 0x000fc0000383ffff */
[----:B------:R-:W-:-:S00]  /*0140*/  NOP ;  /* 0x0000000000007918 */ /* 0x000fc00000000000 */
        /* <DEDUP_REMOVED lines=11> */
.L_x_1:


//--------------------- .nv.shared.reserved.0     --------------------------
	.section	.nv.shared.reserved.0,"aw",@nobits
	.weak		__nv_reservedSMEM_offset_0_alias
	.size		__nv_reservedSMEM_offset_0_alias, 0, 64
	.other		__nv_reservedSMEM_offset_0_alias,@"STO_CUDA_RESERVED_SHARED STV_DEFAULT"
__nv_reservedSMEM_offset_0_alias:
	.zero		0
	.zero		64


//--------------------- .nv.constant0._Z9vectorAddPjS_S_ --------------------------
	.section	.nv.constant0._Z9vectorAddPjS_S_,"a",@progbits
	.sectionflags	@""
	.align	4
.nv.constant0._Z9vectorAddPjS_S_:
	.zero		920


//--------------------- SYMBOLS --------------------------

	.type		.nv.reservedSmem.offset0,@object
	.size		.nv.reservedSmem.offset0,0x4
